//
// Generated by NVIDIA NVVM Compiler
//
// Compiler Build ID: CL-36424714
// Cuda compilation tools, release 13.0, V13.0.88
// Based on NVVM 20.0.0
//

.version 9.0
.target sm_100
.address_size 64

	// .globl	_Z14distanceKernelPfff
.extern .func  (.param .b32 func_retval0) vprintf
(
	.param .b64 vprintf_param_0,
	.param .b64 vprintf_param_1
)
;
.global .align 1 .b8 $str[36] = {105, 32, 61, 32, 37, 50, 100, 58, 32, 100, 105, 115, 116, 32, 102, 114, 111, 109, 32, 37, 102, 32, 116, 111, 32, 37, 102, 32, 105, 115, 32, 37, 102, 32, 10};

.visible .entry _Z14distanceKernelPfff(
	.param .u64 .ptr .align 1 _Z14distanceKernelPfff_param_0,
	.param .f32 _Z14distanceKernelPfff_param_1,
	.param .f32 _Z14distanceKernelPfff_param_2
)
{
	.local .align 16 .b8 	__local_depot0[32];
	.reg .b64 	%SP;
	.reg .b64 	%SPL;
	.reg .b32 	%r<9>;
	.reg .b32 	%f<9>;
	.reg .b64 	%rd<9>;
	.reg .b64 	%fd<4>;

	mov.u64 	%SPL, __local_depot0;
	cvta.local.u64 	%SP, %SPL;
	ld.param.u64 	%rd1, [_Z14distanceKernelPfff_param_0];
	ld.param.f32 	%f1, [_Z14distanceKernelPfff_param_1];
	ld.param.f32 	%f2, [_Z14distanceKernelPfff_param_2];
	cvta.to.global.u64 	%rd2, %rd1;
	add.u64 	%rd3, %SP, 0;
	add.u64 	%rd4, %SPL, 0;
	mov.u32 	%r1, %ctaid.x;
	mov.u32 	%r2, %ntid.x;
	mov.u32 	%r3, %tid.x;
	mad.lo.s32 	%r4, %r1, %r2, %r3;
	cvt.rzi.s32.f32 	%r5, %f2;
	cvt.rn.f32.s32 	%f3, %r4;
	add.s32 	%r6, %r5, -1;
	cvt.rn.f32.s32 	%f4, %r6;
	div.rn.f32 	%f5, %f3, %f4;
	sub.f32 	%f6, %f1, %f5;
	mul.f32 	%f7, %f6, %f6;
	sqrt.rn.f32 	%f8, %f7;
	mul.wide.s32 	%rd5, %r4, 4;
	add.s64 	%rd6, %rd2, %rd5;
	st.global.f32 	[%rd6], %f8;
	cvt.f64.f32 	%fd1, %f1;
	cvt.f64.f32 	%fd2, %f5;
	cvt.f64.f32 	%fd3, %f8;
	st.local.u32 	[%rd4], %r4;
	st.local.f64 	[%rd4+8], %fd1;
	st.local.v2.f64 	[%rd4+16], {%fd2, %fd3};
	mov.u64 	%rd7, $str;
	cvta.global.u64 	%rd8, %rd7;
	{ // callseq 0, 0
	.param .b64 param0;
	st.param.b64 	[param0], %rd8;
	.param .b64 param1;
	st.param.b64 	[param1], %rd3;
	.param .b32 retval0;
	call.uni (retval0), 
	vprintf, 
	(
	param0, 
	param1
	);
	ld.param.b32 	%r7, [retval0];
	} // callseq 0
	ret;

}


// ===== COMPILED SASS (sm_100) =====

	.target	sm_100

	.elftype	@"ET_EXEC"


//--------------------- .note.nv.tkinfo           --------------------------
	.section	.note.nv.tkinfo,"",@"SHT_NOTE"
	.sectionflags	@"SHF_NOTE_NV_TKINFO"
	.tkinfo
        /*0018*/ 	.word	0x00000002
        /*0030*/ 	.string	""
        /*0030*/ 	.string	"ptxas"
        /*0030*/ 	.string	"Cuda compilation tools, release 13.0, V13.0.88"
        /*0030*/ 	.string	"Build cuda_13.0.r13.0/compiler.36424714_0"
        /*0030*/ 	.string	"-arch sm_100 -m 64 "



//--------------------- .note.nv.cuinfo           --------------------------
	.section	.note.nv.cuinfo,"",@"SHT_NOTE"
	.sectionflags	@"SHF_NOTE_NV_CUINFO"
        /*0018*/ 	.short	0x0002
        /*001a*/ 	.short	0x0064
        /*001c*/ 	.short	0x0082
	.zero		2


//--------------------- .nv.info                  --------------------------
	.section	.nv.info,"",@"SHT_CUDA_INFO"
	.align	4


	//----- nvinfo : EIATTR_REGCOUNT
	.align		4
        /*0000*/ 	.byte	0x04, 0x2f
        /*0002*/ 	.short	(.L_2 - .L_1)
	.align		4
.L_1:
        /*0004*/ 	.word	index@(_Z14distanceKernelPfff)
        /*0008*/ 	.word	0x00000018


	//----- nvinfo : EIATTR_FRAME_SIZE
	.align		4
.L_2:
        /*000c*/ 	.byte	0x04, 0x11
        /*000e*/ 	.short	(.L_4 - .L_3)
	.align		4
.L_3:
        /*0010*/ 	.word	index@($__internal_1_$__cuda_sm3x_div_rn_noftz_f32_slowpath)
        /*0014*/ 	.word	0x00000020


	//----- nvinfo : EIATTR_FRAME_SIZE
	.align		4
.L_4:
        /*0018*/ 	.byte	0x04, 0x11
        /*001a*/ 	.short	(.L_6 - .L_5)
	.align		4
.L_5:
        /*001c*/ 	.word	index@($__internal_0_$__cuda_sm20_sqrt_rn_f32_slowpath)
        /*0020*/ 	.word	0x00000020


	//----- nvinfo : EIATTR_FRAME_SIZE
	.align		4
.L_6:
        /*0024*/ 	.byte	0x04, 0x11
        /*0026*/ 	.short	(.L_8 - .L_7)
	.align		4
.L_7:
        /*0028*/ 	.word	index@(_Z14distanceKernelPfff)
        /*002c*/ 	.word	0x00000020


	//----- nvinfo : EIATTR_MIN_STACK_SIZE
	.align		4
.L_8:
        /*0030*/ 	.byte	0x04, 0x12
        /*0032*/ 	.short	(.L_10 - .L_9)
	.align		4
.L_9:
        /*0034*/ 	.word	index@(_Z14distanceKernelPfff)
        /*0038*/ 	.word	0x00000020
.L_10:


//--------------------- .nv.compat                --------------------------
	.section	.nv.compat,"",@"SHT_CUDA_COMPAT_INFO"
	.align	4
        /*0000*/ 	.byte	0x02, 0x09, 0x00, 0x00, 0x02, 0x02, 0x01, 0x00, 0x02, 0x05, 0x05, 0x00, 0x03, 0x07, 0x01, 0x01
        /*0010*/ 	.byte	0x02, 0x03, 0x00, 0x00, 0x02, 0x06, 0x01, 0x00, 0x04, 0x0b, 0x08, 0x00, 0x01, 0x00, 0x00, 0x00
        /*0020*/ 	.byte	0x00, 0x00, 0x00, 0x00


//--------------------- .nv.info._Z14distanceKernelPfff --------------------------
	.section	.nv.info._Z14distanceKernelPfff,"",@"SHT_CUDA_INFO"
	.sectionflags	@""
	.align	4


	//----- nvinfo : EIATTR_CUDA_API_VERSION
	.align		4
        /*0000*/ 	.byte	0x04, 0x37
        /*0002*/ 	.short	(.L_12 - .L_11)
.L_11:
        /*0004*/ 	.word	0x00000082


	//----- nvinfo : EIATTR_KPARAM_INFO
	.align		4
.L_12:
        /*0008*/ 	.byte	0x04, 0x17
        /*000a*/ 	.short	(.L_14 - .L_13)
.L_13:
        /*000c*/ 	.word	0x00000000
        /*0010*/ 	.short	0x0002
        /*0012*/ 	.short	0x000c
        /*0014*/ 	.byte	0x00, 0xf0, 0x11, 0x00


	//----- nvinfo : EIATTR_KPARAM_INFO
	.align		4
.L_14:
        /*0018*/ 	.byte	0x04, 0x17
        /*001a*/ 	.short	(.L_16 - .L_15)
.L_15:
        /*001c*/ 	.word	0x00000000
        /*0020*/ 	.short	0x0001
        /*0022*/ 	.short	0x0008
        /*0024*/ 	.byte	0x00, 0xf0, 0x11, 0x00


	//----- nvinfo : EIATTR_KPARAM_INFO
	.align		4
.L_16:
        /*0028*/ 	.byte	0x04, 0x17
        /*002a*/ 	.short	(.L_18 - .L_17)
.L_17:
        /*002c*/ 	.word	0x00000000
        /*0030*/ 	.short	0x0000
        /*0032*/ 	.short	0x0000
        /*0034*/ 	.byte	0x00, 0xf5, 0x21, 0x00


	//----- nvinfo : EIATTR_SPARSE_MMA_MASK
	.align		4
.L_18:
        /*0038*/ 	.byte	0x03, 0x50
        /*003a*/ 	.short	0x0000


	//----- nvinfo : EIATTR_MAXREG_COUNT
	.align		4
        /*003c*/ 	.byte	0x03, 0x1b
        /*003e*/ 	.short	0x00ff


	//----- nvinfo : EIATTR_EXTERNS
	.align		4
        /*0040*/ 	.byte	0x04, 0x0f
        /*0042*/ 	.short	(.L_20 - .L_19)


	//   ....[0]....
	.align		4
.L_19:
        /*0044*/ 	.word	index@(vprintf)


	//----- nvinfo : EIATTR_MERCURY_ISA_VERSION
	.align		4
.L_20:
        /*0048*/ 	.byte	0x03, 0x5f
        /*004a*/ 	.short	0x0101


	//----- nvinfo : EIATTR_VRC_CTA_INIT_COUNT
	.align		4
        /*004c*/ 	.byte	0x02, 0x4a
	.zero		1
	.zero		1


	//----- nvinfo : EIATTR_SYSCALL_OFFSETS
	.align		4
        /*0050*/ 	.byte	0x04, 0x46
        /*0052*/ 	.short	(.L_22 - .L_21)


	//   ....[0]....
.L_21:
        /*0054*/ 	.word	0x00000400


	//----- nvinfo : EIATTR_EXIT_INSTR_OFFSETS
	.align		4
.L_22:
        /*0058*/ 	.byte	0x04, 0x1c
        /*005a*/ 	.short	(.L_24 - .L_23)


	//   ....[0]....
.L_23:
        /*005c*/ 	.word	0x00000410


	//----- nvinfo : EIATTR_CRS_STACK_SIZE
	.align		4
.L_24:
        /*0060*/ 	.byte	0x04, 0x1e
        /*0062*/ 	.short	(.L_26 - .L_25)
.L_25:
        /*0064*/ 	.word	0x00000000


	//----- nvinfo : EIATTR_CBANK_PARAM_SIZE
	.align		4
.L_26:
        /*0068*/ 	.byte	0x03, 0x19
        /*006a*/ 	.short	0x0010


	//----- nvinfo : EIATTR_PARAM_CBANK
	.align		4
        /*006c*/ 	.byte	0x04, 0x0a
        /*006e*/ 	.short	(.L_28 - .L_27)
	.align		4
.L_27:
        /*0070*/ 	.word	index@(.nv.constant0._Z14distanceKernelPfff)
        /*0074*/ 	.short	0x0380
        /*0076*/ 	.short	0x0010


	//----- nvinfo : EIATTR_SW_WAR
	.align		4
.L_28:
        /*0078*/ 	.byte	0x04, 0x36
        /*007a*/ 	.short	(.L_30 - .L_29)
.L_29:
        /*007c*/ 	.word	0x00000008
.L_30:


//--------------------- .nv.callgraph             --------------------------
	.section	.nv.callgraph,"",@"SHT_CUDA_CALLGRAPH"
	.align	4
	.sectionentsize	8
	.align		4
        /*0000*/ 	.word	0x00000000
	.align		4
        /*0004*/ 	.word	0xffffffff
	.align		4
        /*0008*/ 	.word	index@(_Z14distanceKernelPfff)
	.align		4
        /*000c*/ 	.word	index@(vprintf)
	.align		4
        /*0010*/ 	.word	0x00000000
	.align		4
        /*0014*/ 	.word	0xfffffffe
	.align		4
        /*0018*/ 	.word	0x00000000
	.align		4
        /*001c*/ 	.word	0xfffffffd
	.align		4
        /*0020*/ 	.word	0x00000000
	.align		4
        /*0024*/ 	.word	0xfffffffc


//--------------------- .nv.constant4             --------------------------
	.section	.nv.constant4,"a",@progbits
	.align	8
	.align		8
.nv.constant4:
        /*0000*/ 	.dword	vprintf
	.align		8
        /*0008*/ 	.dword	$str


//--------------------- .text._Z14distanceKernelPfff --------------------------
	.section	.text._Z14distanceKernelPfff,"ax",@progbits
	.align	128
        .global         _Z14distanceKernelPfff
        .type           _Z14distanceKernelPfff,@function
        .size           _Z14distanceKernelPfff,(.L_x_21 - _Z14distanceKernelPfff)
        .other          _Z14distanceKernelPfff,@"STO_CUDA_ENTRY STV_DEFAULT"
_Z14distanceKernelPfff:
.text._Z14distanceKernelPfff:
[----:B------:R-:W0:Y:S01]  /*0000*/  LDC R1, c[0x0][0x37c] ;  /* 0x0000df00ff017b82 */ /* 0x000e220000000800 */
[----:B------:R-:W1:Y:S01]  /*0010*/  LDCU UR4, c[0x0][0x38c] ;  /* 0x00007180ff0477ac */ /* 0x000e620008000800 */
[----:B------:R-:W2:Y:S06]  /*0020*/  S2R R5, SR_TID.X ;  /* 0x0000000000057919 */ /* 0x000eac0000002100 */
[----:B------:R-:W2:Y:S01]  /*0030*/  S2UR UR6, SR_CTAID.X ;  /* 0x00000000000679c3 */ /* 0x000ea20000002500 */
[----:B0-----:R-:W-:Y:S01]  /*0040*/  VIADD R1, R1, 0xffffffe0 ;  /* 0xffffffe001017836 */ /* 0x001fe20000000000 */
[----:B------:R-:W0:Y:S01]  /*0050*/  LDCU UR5, c[0x0][0x2fc] ;  /* 0x00005f80ff0577ac */ /* 0x000e220008000800 */
[----:B------:R-:W-:Y:S05]  /*0060*/  BSSY.RECONVERGENT B0, `(.L_x_0) ;  /* 0x0000015000007945 */ /* 0x000fea0003800200 */
[----:B------:R-:W2:Y:S01]  /*0070*/  LDC R2, c[0x0][0x360] ;  /* 0x0000d800ff027b82 */ /* 0x000ea20000000800 */
[----:B-1----:R-:W1:Y:S01]  /*0080*/  F2I.TRUNC.NTZ R0, UR4 ;  /* 0x0000000400007d05 */ /* 0x002e62000820f100 */
[----:B------:R-:W3:Y:S01]  /*0090*/  LDCU UR4, c[0x0][0x2f8] ;  /* 0x00005f00ff0477ac */ /* 0x000ee20008000800 */
[----:B-1----:R-:W-:Y:S01]  /*00a0*/  VIADD R0, R0, 0xffffffff ;  /* 0xffffffff00007836 */ /* 0x002fe20000000000 */
[----:B---3--:R-:W-:-:S04]  /*00b0*/  IADD3 R6, P1, PT, R1, UR4, RZ ;  /* 0x0000000401067c10 */ /* 0x008fc8000ff3e0ff */
[----:B------:R-:W-:Y:S01]  /*00c0*/  I2FP.F32.S32 R3, R0 ;  /* 0x0000000000037245 */ /* 0x000fe20000201400 */
[----:B--2---:R-:W-:Y:S02]  /*00d0*/  IMAD R0, R2, UR6, R5 ;  /* 0x0000000602007c24 */ /* 0x004fe4000f8e0205 */
[----:B0-----:R-:W-:Y:S01]  /*00e0*/  IMAD.X R7, RZ, RZ, UR5, P1 ;  /* 0x00000005ff077e24 */ /* 0x001fe200088e06ff */
[----:B------:R-:W0:Y:S02]  /*00f0*/  MUFU.RCP R4, R3 ;  /* 0x0000000300047308 */ /* 0x000e240000001000 */
[----:B------:R-:W-:-:S06]  /*0100*/  I2FP.F32.S32 R2, R0 ;  /* 0x0000000000027245 */ /* 0x000fcc0000201400 */
[----:B------:R-:W1:Y:S01]  /*0110*/  FCHK P0, R2, R3 ;  /* 0x0000000302007302 */ /* 0x000e620000000000 */
[----:B0-----:R-:W-:-:S04]  /*0120*/  FFMA R5, -R3, R4, 1 ;  /* 0x3f80000003057423 */ /* 0x001fc80000000104 */
[----:B------:R-:W-:-:S04]  /*0130*/  FFMA R5, R4, R5, R4 ;  /* 0x0000000504057223 */ /* 0x000fc80000000004 */
[----:B------:R-:W-:-:S04]  /*0140*/  FFMA R4, R2, R5, RZ ;  /* 0x0000000502047223 */ /* 0x000fc800000000ff */
[----:B------:R-:W-:-:S04]  /*0150*/  FFMA R8, -R3, R4, R2 ;  /* 0x0000000403087223 */ /* 0x000fc80000000102 */
[----:B------:R-:W-:Y:S01]  /*0160*/  FFMA R8, R5, R8, R4 ;  /* 0x0000000805087223 */ /* 0x000fe20000000004 */
[----:B-1----:R-:W-:Y:S06]  /*0170*/  @!P0 BRA `(.L_x_1) ;  /* 0x00000000000c8947 */ /* 0x002fec0003800000 */
[----:B------:R-:W-:-:S07]  /*0180*/  MOV R4, 0x1a0 ;  /* 0x000001a000047802 */ /* 0x000fce0000000f00 */
[----:B------:R-:W-:Y:S05]  /*0190*/  CALL.REL.NOINC `($__internal_1_$__cuda_sm3x_div_rn_noftz_f32_slowpath) ;  /* 0x0000000000fc7944 */ /* 0x000fea0003c00000 */
[----:B------:R-:W-:-:S07]  /*01a0*/  IMAD.MOV.U32 R8, RZ, RZ, R2 ;  /* 0x000000ffff087224 */ /* 0x000fce00078e0002 */
.L_x_1:
[----:B------:R-:W-:Y:S05]  /*01b0*/  BSYNC.RECONVERGENT B0 ;  /* 0x0000000000007941 */ /* 0x000fea0003800200 */
.L_x_0:
[----:B------:R-:W0:Y:S01]  /*01c0*/  LDCU UR4, c[0x0][0x388] ;  /* 0x00007100ff0477ac */ /* 0x000e220008000800 */
[----:B------:R-:W-:Y:S01]  /*01d0*/  BSSY.RECONVERGENT B0, `(.L_x_2) ;  /* 0x0000012000007945 */ /* 0x000fe20003800200 */
[----:B0-----:R-:W-:Y:S01]  /*01e0*/  FADD R2, -R8, UR4 ;  /* 0x0000000408027e21 */ /* 0x001fe20008000100 */
[----:B------:R-:W0:Y:S03]  /*01f0*/  LDCU.64 UR4, c[0x0][0x358] ;  /* 0x00006b00ff0477ac */ /* 0x000e260008000a00 */
[----:B------:R-:W-:-:S04]  /*0200*/  FMUL R3, R2, R2 ;  /* 0x0000000202037220 */ /* 0x000fc80000400000 */
[----:B------:R-:W-:Y:S01]  /*0210*/  VIADD R2, R3, 0xf3000000 ;  /* 0xf300000003027836 */ /* 0x000fe20000000000 */
[----:B------:R1:W2:Y:S04]  /*0220*/  MUFU.RSQ R4, R3 ;  /* 0x0000000300047308 */ /* 0x0002a80000001400 */
[----:B------:R-:W-:-:S13]  /*0230*/  ISETP.GT.U32.AND P0, PT, R2, 0x727fffff, PT ;  /* 0x727fffff0200780c */ /* 0x000fda0003f04070 */
[----:B012---:R-:W-:Y:S05]  /*0240*/  @!P0 BRA `(.L_x_3) ;  /* 0x0000000000188947 */ /* 0x007fea0003800000 */
[----:B------:R-:W-:Y:S01]  /*0250*/  BSSY.RECONVERGENT B1, `(.L_x_4) ;  /* 0x0000003000017945 */ /* 0x000fe20003800200 */
[----:B------:R-:W-:-:S07]  /*0260*/  MOV R12, 0x280 ;  /* 0x00000280000c7802 */ /* 0x000fce0000000f00 */
[----:B------:R-:W-:Y:S05]  /*0270*/  CALL.REL.NOINC `($__internal_0_$__cuda_sm20_sqrt_rn_f32_slowpath) ;  /* 0x0000000000687944 */ /* 0x000fea0003c00000 */
[----:B------:R-:W-:Y:S05]  /*0280*/  BSYNC.RECONVERGENT B1 ;  /* 0x0000000000017941 */ /* 0x000fea0003800200 */
.L_x_4:
[----:B------:R-:W-:Y:S01]  /*0290*/  IMAD.MOV.U32 R2, RZ, RZ, R4 ;  /* 0x000000ffff027224 */ /* 0x000fe200078e0004 */
[----:B------:R-:W-:Y:S06]  /*02a0*/  BRA `(.L_x_5) ;  /* 0x0000000000107947 */ /* 0x000fec0003800000 */
.L_x_3:
[----:B------:R-:W-:Y:S01]  /*02b0*/  FMUL.FTZ R2, R3, R4 ;  /* 0x0000000403027220 */ /* 0x000fe20000410000 */
[----:B------:R-:W-:-:S03]  /*02c0*/  FMUL.FTZ R4, R4, 0.5 ;  /* 0x3f00000004047820 */ /* 0x000fc60000410000 */
[----:B------:R-:W-:-:S04]  /*02d0*/  FFMA R3, -R2, R2, R3 ;  /* 0x0000000202037223 */ /* 0x000fc80000000103 */
[----:B------:R-:W-:-:S07]  /*02e0*/  FFMA R2, R3, R4, R2 ;  /* 0x0000000403027223 */ /* 0x000fce0000000002 */
.L_x_5:
[----:B------:R-:W-:Y:S05]  /*02f0*/  BSYNC.RECONVERGENT B0 ;  /* 0x0000000000007941 */ /* 0x000fea0003800200 */
.L_x_2:
[----:B------:R-:W0:Y:S01]  /*0300*/  LDCU UR6, c[0x0][0x388] ;  /* 0x00007100ff0677ac */ /* 0x000e220008000800 */
[----:B------:R-:W1:Y:S01]  /*0310*/  LDC.64 R12, c[0x0][0x380] ;  /* 0x0000e000ff0c7b82 */ /* 0x000e620000000a00 */
[----:B------:R-:W-:Y:S01]  /*0320*/  F2F.F64.F32 R8, R8 ;  /* 0x0000000800087310 */ /* 0x000fe20000201800 */
[----:B------:R-:W-:Y:S01]  /*0330*/  MOV R3, 0x0 ;  /* 0x0000000000037802 */ /* 0x000fe20000000f00 */
[----:B------:R2:W-:Y:S05]  /*0340*/  STL [R1], R0 ;  /* 0x0000000001007387 */ /* 0x0005ea0000100800 */
[----:B------:R2:W3:Y:S01]  /*0350*/  LDC.64 R16, c[0x4][R3] ;  /* 0x0100000003107b82 */ /* 0x0004e20000000a00 */
[----:B------:R-:W4:Y:S08]  /*0360*/  F2F.F64.F32 R10, R2 ;  /* 0x00000002000a7310 */ /* 0x000f300000201800 */
[----:B0-----:R-:W0:Y:S01]  /*0370*/  F2F.F64.F32 R14, UR6 ;  /* 0x00000006000e7d10 */ /* 0x001e220008201800 */
[----:B------:R-:W5:Y:S01]  /*0380*/  LDCU.64 UR6, c[0x4][0x8] ;  /* 0x01000100ff0677ac */ /* 0x000f620008000a00 */
[----:B-1----:R-:W-:Y:S01]  /*0390*/  IMAD.WIDE R12, R0, 0x4, R12 ;  /* 0x00000004000c7825 */ /* 0x002fe200078e020c */
[----:B----4-:R2:W-:Y:S04]  /*03a0*/  STL.128 [R1+0x10], R8 ;  /* 0x0000100801007387 */ /* 0x0105e80000100c00 */
[----:B------:R2:W-:Y:S04]  /*03b0*/  STG.E desc[UR4][R12.64], R2 ;  /* 0x000000020c007986 */ /* 0x0005e8000c101904 */
[----:B0-----:R2:W-:Y:S01]  /*03c0*/  STL.64 [R1+0x8], R14 ;  /* 0x0000080e01007387 */ /* 0x0015e20000100a00 */
[----:B-----5:R-:W-:Y:S01]  /*03d0*/  MOV R4, UR6 ;  /* 0x0000000600047c02 */ /* 0x020fe20008000f00 */
[----:B---3--:R-:W-:-:S07]  /*03e0*/  IMAD.U32 R5, RZ, RZ, UR7 ;  /* 0x00000007ff057e24 */ /* 0x008fce000f8e00ff */
[----:B------:R-:W-:-:S07]  /*03f0*/  LEPC R20, `(.L_x_6) ;  /* 0x000000001014794e */ /* 0x000fce0000000000 */
[----:B--2---:R-:W-:Y:S05]  /*0400*/  CALL.ABS.NOINC R16 ;  /* 0x0000000010007343 */ /* 0x004fea0003c00000 */
.L_x_6:
[----:B------:R-:W-:Y:S05]  /*0410*/  EXIT ;  /* 0x000000000000794d */ /* 0x000fea0003800000 */
        .weak           $__internal_0_$__cuda_sm20_sqrt_rn_f32_slowpath
        .type           $__internal_0_$__cuda_sm20_sqrt_rn_f32_slowpath,@function
        .size           $__internal_0_$__cuda_sm20_sqrt_rn_f32_slowpath,($__internal_1_$__cuda_sm3x_div_rn_noftz_f32_slowpath - $__internal_0_$__cuda_sm20_sqrt_rn_f32_slowpath)
$__internal_0_$__cuda_sm20_sqrt_rn_f32_slowpath:
[----:B------:R-:W-:-:S13]  /*0420*/  LOP3.LUT P0, RZ, R3, 0x7fffffff, RZ, 0xc0, !PT ;  /* 0x7fffffff03ff7812 */ /* 0x000fda000780c0ff */
[----:B------:R-:W-:Y:S05]  /*0430*/  @!P0 BRA `(.L_x_7) ;  /* 0x0000000000448947 */ /* 0x000fea0003800000 */
[----:B------:R-:W-:Y:S01]  /*0440*/  FSETP.GEU.FTZ.AND P0, PT, R3, RZ, PT ;  /* 0x000000ff0300720b */ /* 0x000fe20003f1e000 */
[----:B------:R-:W-:-:S12]  /*0450*/  IMAD.MOV.U32 R2, RZ, RZ, R3 ;  /* 0x000000ffff027224 */ /* 0x000fd800078e0003 */
[----:B------:R-:W-:Y:S01]  /*0460*/  @!P0 IMAD.MOV.U32 R3, RZ, RZ, 0x7fffffff ;  /* 0x7fffffffff038424 */ /* 0x000fe200078e00ff */
[----:B------:R-:W-:Y:S06]  /*0470*/  @!P0 BRA `(.L_x_7) ;  /* 0x0000000000348947 */ /* 0x000fec0003800000 */
[----:B------:R-:W-:-:S13]  /*0480*/  FSETP.GTU.FTZ.AND P0, PT, |R2|, +INF , PT ;  /* 0x7f8000000200780b */ /* 0x000fda0003f1c200 */
[----:B------:R-:W-:Y:S01]  /*0490*/  @P0 FADD.FTZ R3, R2, 1 ;  /* 0x3f80000002030421 */ /* 0x000fe20000010000 */
[----:B------:R-:W-:Y:S06]  /*04a0*/  @P0 BRA `(.L_x_7) ;  /* 0x0000000000280947 */ /* 0x000fec0003800000 */
[----:B------:R-:W-:-:S13]  /*04b0*/  FSETP.NEU.FTZ.AND P0, PT, |R2|, +INF , PT ;  /* 0x7f8000000200780b */ /* 0x000fda0003f1d200 */
[----:B------:R-:W-:-:S04]  /*04c0*/  @P0 FFMA R4, R2, 1.84467440737095516160e+19, RZ ;  /* 0x5f80000002040823 */ /* 0x000fc800000000ff */
[----:B------:R-:W0:Y:S02]  /*04d0*/  @P0 MUFU.RSQ R3, R4 ;  /* 0x0000000400030308 */ /* 0x000e240000001400 */
[----:B0-----:R-:W-:Y:S01]  /*04e0*/  @P0 FMUL.FTZ R5, R4, R3 ;  /* 0x0000000304050220 */ /* 0x001fe20000410000 */
[----:B------:R-:W-:Y:S01]  /*04f0*/  @P0 FMUL.FTZ R11, R3, 0.5 ;  /* 0x3f000000030b0820 */ /* 0x000fe20000410000 */
[----:B------:R-:W-:Y:S02]  /*0500*/  @!P0 IMAD.MOV.U32 R3, RZ, RZ, R2 ;  /* 0x000000ffff038224 */ /* 0x000fe400078e0002 */
[----:B------:R-:W-:-:S04]  /*0510*/  @P0 FADD.FTZ R9, -R5, -RZ ;  /* 0x800000ff05090221 */ /* 0x000fc80000010100 */
[----:B------:R-:W-:-:S04]  /*0520*/  @P0 FFMA R10, R5, R9, R4 ;  /* 0x00000009050a0223 */ /* 0x000fc80000000004 */
[----:B------:R-:W-:-:S04]  /*0530*/  @P0 FFMA R10, R10, R11, R5 ;  /* 0x0000000b0a0a0223 */ /* 0x000fc80000000005 */
[----:B------:R-:W-:-:S07]  /*0540*/  @P0 FMUL.FTZ R3, R10, 2.3283064365386962891e-10 ;  /* 0x2f8000000a030820 */ /* 0x000fce0000410000 */
.L_x_7:
[----:B------:R-:W-:Y:S01]  /*0550*/  IMAD.MOV.U32 R4, RZ, RZ, R3 ;  /* 0x000000ffff047224 */ /* 0x000fe200078e0003 */
[----:B------:R-:W-:Y:S01]  /*0560*/  MOV R2, R12 ;  /* 0x0000000c00027202 */ /* 0x000fe20000000f00 */
[----:B------:R-:W-:-:S04]  /*0570*/  IMAD.MOV.U32 R3, RZ, RZ, 0x0 ;  /* 0x00000000ff037424 */ /* 0x000fc800078e00ff */
[----:B------:R-:W-:Y:S05]  /*0580*/  RET.REL.NODEC R2 `(_Z14distanceKernelPfff) ;  /* 0xfffffff8029c7950 */ /* 0x000fea0003c3ffff */
        .weak           $__internal_1_$__cuda_sm3x_div_rn_noftz_f32_slowpath
        .type           $__internal_1_$__cuda_sm3x_div_rn_noftz_f32_slowpath,@function
        .size           $__internal_1_$__cuda_sm3x_div_rn_noftz_f32_slowpath,(.L_x_21 - $__internal_1_$__cuda_sm3x_div_rn_noftz_f32_slowpath)
$__internal_1_$__cuda_sm3x_div_rn_noftz_f32_slowpath:
[--C-:B------:R-:W-:Y:S01]  /*0590*/  SHF.R.U32.HI R8, RZ, 0x17, R3.reuse ;  /* 0x00000017ff087819 */ /* 0x100fe20000011603 */
[----:B------:R-:W-:Y:S01]  /*05a0*/  BSSY.RECONVERGENT B1, `(.L_x_8) ;  /* 0x0000064000017945 */ /* 0x000fe20003800200 */
[--C-:B------:R-:W-:Y:S01]  /*05b0*/  SHF.R.U32.HI R5, RZ, 0x17, R2.reuse ;  /* 0x00000017ff057819 */ /* 0x100fe20000011602 */
[----:B------:R-:W-:Y:S01]  /*05c0*/  IMAD.MOV.U32 R10, RZ, RZ, R2 ;  /* 0x000000ffff0a7224 */ /* 0x000fe200078e0002 */
[----:B------:R-:W-:Y:S01]  /*05d0*/  LOP3.LUT R9, R8, 0xff, RZ, 0xc0, !PT ;  /* 0x000000ff08097812 */ /* 0x000fe200078ec0ff */
[----:B------:R-:W-:Y:S01]  /*05e0*/  IMAD.MOV.U32 R11, RZ, RZ, R3 ;  /* 0x000000ffff0b7224 */ /* 0x000fe200078e0003 */
[----:B------:R-:W-:-:S03]  /*05f0*/  LOP3.LUT R8, R5, 0xff, RZ, 0xc0, !PT ;  /* 0x000000ff05087812 */ /* 0x000fc600078ec0ff */
[----:B------:R-:W-:Y:S02]  /*0600*/  VIADD R13, R9, 0xffffffff ;  /* 0xffffffff090d7836 */ /* 0x000fe40000000000 */
[----:B------:R-:W-:-:S03]  /*0610*/  VIADD R12, R8, 0xffffffff ;  /* 0xffffffff080c7836 */ /* 0x000fc60000000000 */
[----:B------:R-:W-:-:S04]  /*0620*/  ISETP.GT.U32.AND P0, PT, R13, 0xfd, PT ;  /* 0x000000fd0d00780c */ /* 0x000fc80003f04070 */
[----:B------:R-:W-:-:S13]  /*0630*/  ISETP.GT.U32.OR P0, PT, R12, 0xfd, P0 ;  /* 0x000000fd0c00780c */ /* 0x000fda0000704470 */
[----:B------:R-:W-:Y:S01]  /*0640*/  @!P0 MOV R5, RZ ;  /* 0x000000ff00058202 */ /* 0x000fe20000000f00 */
[----:B------:R-:W-:Y:S06]  /*0650*/  @!P0 BRA `(.L_x_9) ;  /* 0x00000000005c8947 */ /* 0x000fec0003800000 */
[----:B------:R-:W-:Y:S02]  /*0660*/  FSETP.GTU.FTZ.AND P0, PT, |R2|, +INF , PT ;  /* 0x7f8000000200780b */ /* 0x000fe40003f1c200 */
[----:B------:R-:W-:-:S04]  /*0670*/  FSETP.GTU.FTZ.AND P1, PT, |R3|, +INF , PT ;  /* 0x7f8000000300780b */ /* 0x000fc80003f3c200 */
[----:B------:R-:W-:-:S13]  /*0680*/  PLOP3.LUT P0, PT, P0, P1, PT, 0xf8, 0x8f ;  /* 0x00000000008f781c */ /* 0x000fda0000703f70 */
[----:B------:R-:W-:Y:S05]  /*0690*/  @P0 BRA `(.L_x_10) ;  /* 0x00000004004c0947 */ /* 0x000fea0003800000 */
[----:B------:R-:W-:-:S13]  /*06a0*/  LOP3.LUT P0, RZ, R11, 0x7fffffff, R10, 0xc8, !PT ;  /* 0x7fffffff0bff7812 */ /* 0x000fda000780c80a */
[----:B------:R-:W-:Y:S05]  /*06b0*/  @!P0 BRA `(.L_x_11) ;  /* 0x00000004003c8947 */ /* 0x000fea0003800000 */
[C---:B------:R-:W-:Y:S02]  /*06c0*/  FSETP.NEU.FTZ.AND P2, PT, |R2|.reuse, +INF , PT ;  /* 0x7f8000000200780b */ /* 0x040fe40003f5d200 */
[----:B------:R-:W-:Y:S02]  /*06d0*/  FSETP.NEU.FTZ.AND P1, PT, |R3|, +INF , PT ;  /* 0x7f8000000300780b */ /* 0x000fe40003f3d200 */
[----:B------:R-:W-:-:S11]  /*06e0*/  FSETP.NEU.FTZ.AND P0, PT, |R2|, +INF , PT ;  /* 0x7f8000000200780b */ /* 0x000fd60003f1d200 */
[----:B------:R-:W-:Y:S05]  /*06f0*/  @!P1 BRA !P2, `(.L_x_11) ;  /* 0x00000004002c9947 */ /* 0x000fea0005000000 */
[----:B------:R-:W-:-:S04]  /*0700*/  LOP3.LUT P2, RZ, R10, 0x7fffffff, RZ, 0xc0, !PT ;  /* 0x7fffffff0aff7812 */ /* 0x000fc8000784c0ff */
[----:B------:R-:W-:-:S13]  /*0710*/  PLOP3.LUT P1, PT, P1, P2, PT, 0x2f, 0xf2 ;  /* 0x0000000000f2781c */ /* 0x000fda0000f24577 */
[----:B------:R-:W-:Y:S05]  /*0720*/  @P1 BRA `(.L_x_12) ;  /* 0x0000000400181947 */ /* 0x000fea0003800000 */
[----:B------:R-:W-:-:S04]  /*0730*/  LOP3.LUT P1, RZ, R11, 0x7fffffff, RZ, 0xc0, !PT ;  /* 0x7fffffff0bff7812 */ /* 0x000fc8000782c0ff */
[----:B------:R-:W-:-:S13]  /*0740*/  PLOP3.LUT P0, PT, P0, P1, PT, 0x2f, 0xf2 ;  /* 0x0000000000f2781c */ /* 0x000fda0000702577 */
[----:B------:R-:W-:Y:S05]  /*0750*/  @P0 BRA `(.L_x_13) ;  /* 0x0000000400000947 */ /* 0x000fea0003800000 */
[----:B------:R-:W-:Y:S02]  /*0760*/  ISETP.GE.AND P0, PT, R12, RZ, PT ;  /* 0x000000ff0c00720c */ /* 0x000fe40003f06270 */
[----:B------:R-:W-:-:S11]  /*0770*/  ISETP.GE.AND P1, PT, R13, RZ, PT ;  /* 0x000000ff0d00720c */ /* 0x000fd60003f26270 */
[----:B------:R-:W-:Y:S02]  /*0780*/  @P0 IMAD.MOV.U32 R5, RZ, RZ, RZ ;  /* 0x000000ffff050224 */ /* 0x000fe400078e00ff */
[----:B------:R-:W-:Y:S01]  /*0790*/  @!P0 FFMA R10, R2, 1.84467440737095516160e+19, RZ ;  /* 0x5f800000020a8823 */ /* 0x000fe200000000ff */
[----:B------:R-:W-:Y:S02]  /*07a0*/  @!P0 IMAD.MOV.U32 R5, RZ, RZ, -0x40 ;  /* 0xffffffc0ff058424 */ /* 0x000fe400078e00ff */
[----:B------:R-:W-:Y:S02]  /*07b0*/  @!P1 FFMA R11, R3, 1.84467440737095516160e+19, RZ ;  /* 0x5f800000030b9823 */ /* 0x000fe400000000ff */
[----:B------:R-:W-:-:S07]  /*07c0*/  @!P1 VIADD R5, R5, 0x40 ;  /* 0x0000004005059836 */ /* 0x000fce0000000000 */
.L_x_9:
[----:B------:R-:W-:Y:S01]  /*07d0*/  LEA R2, R9, 0xc0800000, 0x17 ;  /* 0xc080000009027811 */ /* 0x000fe200078eb8ff */
[----:B------:R-:W-:Y:S01]  /*07e0*/  BSSY.RECONVERGENT B2, `(.L_x_14) ;  /* 0x0000036000027945 */ /* 0x000fe20003800200 */
[----:B------:R-:W-:-:S03]  /*07f0*/  IADD3 R8, PT, PT, R8, -0x7f, RZ ;  /* 0xffffff8108087810 */ /* 0x000fc60007ffe0ff */
[----:B------:R-:W-:Y:S02]  /*0800*/  IMAD.IADD R11, R11, 0x1, -R2 ;  /* 0x000000010b0b7824 */ /* 0x000fe400078e0a02 */
[C---:B------:R-:W-:Y:S01]  /*0810*/  IMAD R2, R8.reuse, -0x800000, R10 ;  /* 0xff80000008027824 */ /* 0x040fe200078e020a */
[----:B------:R-:W-:Y:S01]  /*0820*/  IADD3 R8, PT, PT, R8, 0x7f, -R9 ;  /* 0x0000007f08087810 */ /* 0x000fe20007ffe809 */
[----:B------:R-:W0:Y:S01]  /*0830*/  MUFU.RCP R3, R11 ;  /* 0x0000000b00037308 */ /* 0x000e220000001000 */
[----:B------:R-:W-:-:S03]  /*0840*/  FADD.FTZ R13, -R11, -RZ ;  /* 0x800000ff0b0d7221 */ /* 0x000fc60000010100 */
[----:B------:R-:W-:Y:S02]  /*0850*/  IMAD.IADD R8, R8, 0x1, R5 ;  /* 0x0000000108087824 */ /* 0x000fe400078e0205 */
[----:B0-----:R-:W-:-:S04]  /*0860*/  FFMA R12, R3, R13, 1 ;  /* 0x3f800000030c7423 */ /* 0x001fc8000000000d */
[----:B------:R-:W-:-:S04]  /*0870*/  FFMA R12, R3, R12, R3 ;  /* 0x0000000c030c7223 */ /* 0x000fc80000000003 */
[----:B------:R-:W-:-:S04]  /*0880*/  FFMA R3, R2, R12, RZ ;  /* 0x0000000c02037223 */ /* 0x000fc800000000ff */
[----:B------:R-:W-:-:S04]  /*0890*/  FFMA R10, R13, R3, R2 ;  /* 0x000000030d0a7223 */ /* 0x000fc80000000002 */
[----:B------:R-:W-:-:S04]  /*08a0*/  FFMA R15, R12, R10, R3 ;  /* 0x0000000a0c0f7223 */ /* 0x000fc80000000003 */
[----:B------:R-:W-:-:S04]  /*08b0*/  FFMA R10, R13, R15, R2 ;  /* 0x0000000f0d0a7223 */ /* 0x000fc80000000002 */
[----:B------:R-:W-:-:S05]  /*08c0*/  FFMA R2, R12, R10, R15 ;  /* 0x0000000a0c027223 */ /* 0x000fca000000000f */
[----:B------:R-:W-:-:S04]  /*08d0*/  SHF.R.U32.HI R3, RZ, 0x17, R2 ;  /* 0x00000017ff037819 */ /* 0x000fc80000011602 */
[----:B------:R-:W-:-:S05]  /*08e0*/  LOP3.LUT R3, R3, 0xff, RZ, 0xc0, !PT ;  /* 0x000000ff03037812 */ /* 0x000fca00078ec0ff */
[----:B------:R-:W-:-:S04]  /*08f0*/  IMAD.IADD R9, R3, 0x1, R8 ;  /* 0x0000000103097824 */ /* 0x000fc800078e0208 */
[----:B------:R-:W-:-:S05]  /*0900*/  VIADD R3, R9, 0xffffffff ;  /* 0xffffffff09037836 */ /* 0x000fca0000000000 */
[----:B------:R-:W-:-:S13]  /*0910*/  ISETP.GE.U32.AND P0, PT, R3, 0xfe, PT ;  /* 0x000000fe0300780c */ /* 0x000fda0003f06070 */
[----:B------:R-:W-:Y:S05]  /*0920*/  @!P0 BRA `(.L_x_15) ;  /* 0x0000000000808947 */ /* 0x000fea0003800000 */
[----:B------:R-:W-:-:S13]  /*0930*/  ISETP.GT.AND P0, PT, R9, 0xfe, PT ;  /* 0x000000fe0900780c */ /* 0x000fda0003f04270 */
[----:B------:R-:W-:Y:S05]  /*0940*/  @P0 BRA `(.L_x_16) ;  /* 0x00000000006c0947 */ /* 0x000fea0003800000 */
[----:B------:R-:W-:-:S13]  /*0950*/  ISETP.GE.AND P0, PT, R9, 0x1, PT ;  /* 0x000000010900780c */ /* 0x000fda0003f06270 */
[----:B------:R-:W-:Y:S05]  /*0960*/  @P0 BRA `(.L_x_17) ;  /* 0x0000000000740947 */ /* 0x000fea0003800000 */
[----:B------:R-:W-:Y:S02]  /*0970*/  ISETP.GE.AND P0, PT, R9, -0x18, PT ;  /* 0xffffffe80900780c */ /* 0x000fe40003f06270 */
[----:B------:R-:W-:-:S11]  /*0980*/  LOP3.LUT R2, R2, 0x80000000, RZ, 0xc0, !PT ;  /* 0x8000000002027812 */ /* 0x000fd600078ec0ff */
[----:B------:R-:W-:Y:S05]  /*0990*/  @!P0 BRA `(.L_x_17) ;  /* 0x0000000000688947 */ /* 0x000fea0003800000 */
[CCC-:B------:R-:W-:Y:S01]  /*09a0*/  FFMA.RZ R3, R12.reuse, R10.reuse, R15.reuse ;  /* 0x0000000a0c037223 */ /* 0x1c0fe2000000c00f */
[CCC-:B------:R-:W-:Y:S01]  /*09b0*/  FFMA.RM R8, R12.reuse, R10.reuse, R15.reuse ;  /* 0x0000000a0c087223 */ /* 0x1c0fe2000000400f */
[C---:B------:R-:W-:Y:S02]  /*09c0*/  ISETP.NE.AND P2, PT, R9.reuse, RZ, PT ;  /* 0x000000ff0900720c */ /* 0x040fe40003f45270 */
[----:B------:R-:W-:Y:S02]  /*09d0*/  ISETP.NE.AND P1, PT, R9, RZ, PT ;  /* 0x000000ff0900720c */ /* 0x000fe40003f25270 */
[----:B------:R-:W-:Y:S01]  /*09e0*/  LOP3.LUT R5, R3, 0x7fffff, RZ, 0xc0, !PT ;  /* 0x007fffff03057812 */ /* 0x000fe200078ec0ff */
[----:B------:R-:W-:Y:S01]  /*09f0*/  FFMA.RP R3, R12, R10, R15 ;  /* 0x0000000a0c037223 */ /* 0x000fe2000000800f */
[C---:B------:R-:W-:Y:S01]  /*0a00*/  VIADD R10, R9.reuse, 0x20 ;  /* 0x00000020090a7836 */ /* 0x040fe20000000000 */
[----:B------:R-:W-:Y:S02]  /*0a10*/  IADD3 R9, PT, PT, -R9, RZ, RZ ;  /* 0x000000ff09097210 */ /* 0x000fe40007ffe1ff */
[----:B------:R-:W-:-:S02]  /*0a20*/  LOP3.LUT R5, R5, 0x800000, RZ, 0xfc, !PT ;  /* 0x0080000005057812 */ /* 0x000fc400078efcff */
[----:B------:R-:W-:Y:S02]  /*0a30*/  FSETP.NEU.FTZ.AND P0, PT, R3, R8, PT ;  /* 0x000000080300720b */ /* 0x000fe40003f1d000 */
[----:B------:R-:W-:Y:S02]  /*0a40*/  SHF.L.U32 R10, R5, R10, RZ ;  /* 0x0000000a050a7219 */ /* 0x000fe400000006ff */
[----:B------:R-:W-:Y:S02]  /*0a50*/  SEL R8, R9, RZ, P2 ;  /* 0x000000ff09087207 */ /* 0x000fe40001000000 */
[----:B------:R-:W-:Y:S02]  /*0a60*/  ISETP.NE.AND P1, PT, R10, RZ, P1 ;  /* 0x000000ff0a00720c */ /* 0x000fe40000f25270 */
[----:B------:R-:W-:Y:S02]  /*0a70*/  SHF.R.U32.HI R8, RZ, R8, R5 ;  /* 0x00000008ff087219 */ /* 0x000fe40000011605 */
[----:B------:R-:W-:-:S02]  /*0a80*/  PLOP3.LUT P0, PT, P0, P1, PT, 0xf8, 0x8f ;  /* 0x00000000008f781c */ /* 0x000fc40000703f70 */
[----:B------:R-:W-:Y:S02]  /*0a90*/  SHF.R.U32.HI R10, RZ, 0x1, R8 ;  /* 0x00000001ff0a7819 */ /* 0x000fe40000011608 */
[----:B------:R-:W-:-:S04]  /*0aa0*/  SEL R3, RZ, 0x1, !P0 ;  /* 0x00000001ff037807 */ /* 0x000fc80004000000 */
[----:B------:R-:W-:-:S04]  /*0ab0*/  LOP3.LUT R3, R3, 0x1, R10, 0xf8, !PT ;  /* 0x0000000103037812 */ /* 0x000fc800078ef80a */
[----:B------:R-:W-:-:S05]  /*0ac0*/  LOP3.LUT R3, R3, R8, RZ, 0xc0, !PT ;  /* 0x0000000803037212 */ /* 0x000fca00078ec0ff */
[----:B------:R-:W-:-:S05]  /*0ad0*/  IMAD.IADD R3, R10, 0x1, R3 ;  /* 0x000000010a037824 */ /* 0x000fca00078e0203 */
[----:B------:R-:W-:Y:S01]  /*0ae0*/  LOP3.LUT R2, R3, R2, RZ, 0xfc, !PT ;  /* 0x0000000203027212 */ /* 0x000fe200078efcff */
[----:B------:R-:W-:Y:S06]  /*0af0*/  BRA `(.L_x_17) ;  /* 0x0000000000107947 */ /* 0x000fec0003800000 */
.L_x_16:
[----:B------:R-:W-:-:S04]  /*0b00*/  LOP3.LUT R2, R2, 0x80000000, RZ, 0xc0, !PT ;  /* 0x8000000002027812 */ /* 0x000fc800078ec0ff */
[----:B------:R-:W-:Y:S01]  /*0b10*/  LOP3.LUT R2, R2, 0x7f800000, RZ, 0xfc, !PT ;  /* 0x7f80000002027812 */ /* 0x000fe200078efcff */
[----:B------:R-:W-:Y:S06]  /*0b20*/  BRA `(.L_x_17) ;  /* 0x0000000000047947 */ /* 0x000fec0003800000 */
.L_x_15:
[----:B------:R-:W-:-:S07]  /*0b30*/  IMAD R2, R8, 0x800000, R2 ;  /* 0x0080000008027824 */ /* 0x000fce00078e0202 */
.L_x_17:
[----:B------:R-:W-:Y:S05]  /*0b40*/  BSYNC.RECONVERGENT B2 ;  /* 0x0000000000027941 */ /* 0x000fea0003800200 */
.L_x_14:
[----:B------:R-:W-:Y:S05]  /*0b50*/  BRA `(.L_x_18) ;  /* 0x0000000000207947 */ /* 0x000fea0003800000 */
.L_x_13:
[----:B------:R-:W-:-:S04]  /*0b60*/  LOP3.LUT R2, R11, 0x80000000, R10, 0x48, !PT ;  /* 0x800000000b027812 */ /* 0x000fc800078e480a */
[----:B------:R-:W-:Y:S01]  /*0b70*/  LOP3.LUT R2, R2, 0x7f800000, RZ, 0xfc, !PT ;  /* 0x7f80000002027812 */ /* 0x000fe200078efcff */
[----:B------:R-:W-:Y:S06]  /*0b80*/  BRA `(.L_x_18) ;  /* 0x0000000000147947 */ /* 0x000fec0003800000 */
.L_x_12:
[----:B------:R-:W-:Y:S01]  /*0b90*/  LOP3.LUT R2, R11, 0x80000000, R10, 0x48, !PT ;  /* 0x800000000b027812 */ /* 0x000fe200078e480a */
[----:B------:R-:W-:Y:S06]  /*0ba0*/  BRA `(.L_x_18) ;  /* 0x00000000000c7947 */ /* 0x000fec0003800000 */
.L_x_11:
[----:B------:R-:W0:Y:S01]  /*0bb0*/  MUFU.RSQ R2, -QNAN ;  /* 0xffc0000000027908 */ /* 0x000e220000001400 */
[----:B------:R-:W-:Y:S05]  /*0bc0*/  BRA `(.L_x_18) ;  /* 0x0000000000047947 */ /* 0x000fea0003800000 */
.L_x_10:
[----:B------:R-:W-:-:S07]  /*0bd0*/  FADD.FTZ R2, R2, R3 ;  /* 0x0000000302027221 */ /* 0x000fce0000010000 */
.L_x_18:
[----:B------:R-:W-:Y:S05]  /*0be0*/  BSYNC.RECONVERGENT B1 ;  /* 0x0000000000017941 */ /* 0x000fea0003800200 */
.L_x_8:
[----:B------:R-:W-:-:S04]  /*0bf0*/  IMAD.MOV.U32 R5, RZ, RZ, 0x0 ;  /* 0x00000000ff057424 */ /* 0x000fc800078e00ff */
[----:B0-----:R-:W-:Y:S05]  /*0c00*/  RET.REL.NODEC R4 `(_Z14distanceKernelPfff) ;  /* 0xfffffff004fc7950 */ /* 0x001fea0003c3ffff */
.L_x_19:
[----:B------:R-:W-:-:S00]  /*0c10*/  BRA `(.L_x_19) ;  /* 0xfffffffc00fc7947 */ /* 0x000fc0000383ffff */
[----:B------:R-:W-:-:S00]  /*0c20*/  NOP ;  /* 0x0000000000007918 */ /* 0x000fc00000000000 */
        /* <DEDUP_REMOVED lines=13> */
.L_x_21:


//--------------------- .nv.global.init           --------------------------
	.section	.nv.global.init,"aw",@progbits
.nv.global.init:
	.type		$str,@object
	.size		$str,(.L_0 - $str)
$str:
        /*0000*/ 	.byte	0x69, 0x20, 0x3d, 0x20, 0x25, 0x32, 0x64, 0x3a, 0x20, 0x64, 0x69, 0x73, 0x74, 0x20, 0x66, 0x72
        /*0010*/ 	.byte	0x6f, 0x6d, 0x20, 0x25, 0x66, 0x20, 0x74, 0x6f, 0x20, 0x25, 0x66, 0x20, 0x69, 0x73, 0x20, 0x25
        /*0020*/ 	.byte	0x66, 0x20, 0x0a, 0x00
.L_0:


//--------------------- .nv.shared.reserved.0     --------------------------
	.section	.nv.shared.reserved.0,"aw",@nobits
	.weak		__nv_reservedSMEM_offset_0_alias
	.size		__nv_reservedSMEM_offset_0_alias, 0, 64
	.other		__nv_reservedSMEM_offset_0_alias,@"STO_CUDA_RESERVED_SHARED STV_DEFAULT"
__nv_reservedSMEM_offset_0_alias:
	.zero		0
	.zero		64


//--------------------- .nv.constant0._Z14distanceKernelPfff --------------------------
	.section	.nv.constant0._Z14distanceKernelPfff,"a",@progbits
	.sectionflags	@""
	.align	4
.nv.constant0._Z14distanceKernelPfff:
	.zero		912


//--------------------- SYMBOLS --------------------------

	.type		.nv.reservedSmem.offset0,@object
	.size		.nv.reservedSmem.offset0,0x4
	.type		vprintf,@function
